	.headerflags	@"EF_CUDA_TEXMODE_UNIFIED EF_CUDA_64BIT_ADDRESS EF_CUDA_ACCELERATORS EF_CUDA_SM90 EF_CUDA_VIRTUAL_SM(EF_CUDA_SM90)"
	.elftype	@"ET_EXEC"


//--------------------- .nv.info                  --------------------------
	.section	.nv.info,"",@"SHT_CUDA_INFO"
	.align	4


	//----- nvinfo : EIATTR_REGCOUNT
	.align		4
        /*0000*/ 	.byte	0x04, 0x2f
        /*0002*/ 	.short	(.L_3 - .L_2)
	.align		4
.L_2:
        /*0004*/ 	.word	index@(triton_poi_fused__native_batch_norm_legit_no_training_add_6)
        /*0008*/ 	.word	0x0000001a


	//----- nvinfo : EIATTR_MIN_STACK_SIZE
	.align		4
.L_3:
        /*000c*/ 	.byte	0x04, 0x12
        /*000e*/ 	.short	(.L_5 - .L_4)
	.align		4
.L_4:
        /*0010*/ 	.word	index@(triton_poi_fused__native_batch_norm_legit_no_training_add_6)
        /*0014*/ 	.word	0x00000000


	//----- nvinfo : EIATTR_FRAME_SIZE
	.align		4
.L_5:
        /*0018*/ 	.byte	0x04, 0x11
        /*001a*/ 	.short	(.L_7 - .L_6)
	.align		4
.L_6:
        /*001c*/ 	.word	index@(triton_poi_fused__native_batch_norm_legit_no_training_add_6)
        /*0020*/ 	.word	0x00000000


	//----- nvinfo : EIATTR_MIN_STACK_SIZE
	.align		4
.L_7:
        /*0024*/ 	.byte	0x04, 0x12
        /*0026*/ 	.short	(.L_9 - .L_8)
	.align		4
.L_8:
        /*0028*/ 	.word	index@(triton_poi_fused__native_batch_norm_legit_no_training_add_6)
        /*002c*/ 	.word	0x00000000
.L_9:


//--------------------- .nv.info.triton_poi_fused__native_batch_norm_legit_no_training_add_6 --------------------------
	.section	.nv.info.triton_poi_fused__native_batch_norm_legit_no_training_add_6,"",@"SHT_CUDA_INFO"
	.sectionflags	@""
	.align	4


	//----- nvinfo : EIATTR_CUDA_API_VERSION
	.align		4
        /*0000*/ 	.byte	0x04, 0x37
        /*0002*/ 	.short	(.L_11 - .L_10)
.L_10:
        /*0004*/ 	.word	0x0000007c


	//----- nvinfo : EIATTR_KPARAM_INFO
	.align		4
.L_11:
        /*0008*/ 	.byte	0x04, 0x17
        /*000a*/ 	.short	(.L_13 - .L_12)
.L_12:
        /*000c*/ 	.word	0x00000000
        /*0010*/ 	.short	0x0007
        /*0012*/ 	.short	0x0038
        /*0014*/ 	.byte	0x00, 0xf0, 0x11, 0x00


	//----- nvinfo : EIATTR_KPARAM_INFO
	.align		4
.L_13:
        /*0018*/ 	.byte	0x04, 0x17
        /*001a*/ 	.short	(.L_15 - .L_14)
.L_14:
        /*001c*/ 	.word	0x00000000
        /*0020*/ 	.short	0x0006
        /*0022*/ 	.short	0x0030
        /*0024*/ 	.byte	0x00, 0xf4, 0x21, 0x00


	//----- nvinfo : EIATTR_KPARAM_INFO
	.align		4
.L_15:
        /*0028*/ 	.byte	0x04, 0x17
        /*002a*/ 	.short	(.L_17 - .L_16)
.L_16:
        /*002c*/ 	.word	0x00000000
        /*0030*/ 	.short	0x0005
        /*0032*/ 	.short	0x0028
        /*0034*/ 	.byte	0x00, 0xf4, 0x21, 0x00


	//----- nvinfo : EIATTR_KPARAM_INFO
	.align		4
.L_17:
        /*0038*/ 	.byte	0x04, 0x17
        /*003a*/ 	.short	(.L_19 - .L_18)
.L_18:
        /*003c*/ 	.word	0x00000000
        /*0040*/ 	.short	0x0004
        /*0042*/ 	.short	0x0020
        /*0044*/ 	.byte	0x00, 0xf4, 0x21, 0x00


	//----- nvinfo : EIATTR_KPARAM_INFO
	.align		4
.L_19:
        /*0048*/ 	.byte	0x04, 0x17
        /*004a*/ 	.short	(.L_21 - .L_20)
.L_20:
        /*004c*/ 	.word	0x00000000
        /*0050*/ 	.short	0x0003
        /*0052*/ 	.short	0x0018
        /*0054*/ 	.byte	0x00, 0xf4, 0x21, 0x00


	//----- nvinfo : EIATTR_KPARAM_INFO
	.align		4
.L_21:
        /*0058*/ 	.byte	0x04, 0x17
        /*005a*/ 	.short	(.L_23 - .L_22)
.L_22:
        /*005c*/ 	.word	0x00000000
        /*0060*/ 	.short	0x0002
        /*0062*/ 	.short	0x0010
        /*0064*/ 	.byte	0x00, 0xf4, 0x21, 0x00


	//----- nvinfo : EIATTR_KPARAM_INFO
	.align		4
.L_23:
        /*0068*/ 	.byte	0x04, 0x17
        /*006a*/ 	.short	(.L_25 - .L_24)
.L_24:
        /*006c*/ 	.word	0x00000000
        /*0070*/ 	.short	0x0001
        /*0072*/ 	.short	0x0008
        /*0074*/ 	.byte	0x00, 0xf4, 0x21, 0x00


	//----- nvinfo : EIATTR_KPARAM_INFO
	.align		4
.L_25:
        /*0078*/ 	.byte	0x04, 0x17
        /*007a*/ 	.short	(.L_27 - .L_26)
.L_26:
        /*007c*/ 	.word	0x00000000
        /*0080*/ 	.short	0x0000
        /*0082*/ 	.short	0x0000
        /*0084*/ 	.byte	0x00, 0xf4, 0x21, 0x00


	//----- nvinfo : EIATTR_SPARSE_MMA_MASK
	.align		4
.L_27:
        /*0088*/ 	.byte	0x03, 0x50
        /*008a*/ 	.short	0x0000


	//----- nvinfo : EIATTR_MAXREG_COUNT
	.align		4
        /*008c*/ 	.byte	0x03, 0x1b
        /*008e*/ 	.short	0x00ff


	//----- nvinfo : EIATTR_EXIT_INSTR_OFFSETS
	.align		4
        /*0090*/ 	.byte	0x04, 0x1c
        /*0092*/ 	.short	(.L_29 - .L_28)


	//   ....[0]....
.L_28:
        /*0094*/ 	.word	0x000004a0


	//   ....[1]....
        /*0098*/ 	.word	0x000004c0


	//----- nvinfo : EIATTR_REQNTID
	.align		4
.L_29:
        /*009c*/ 	.byte	0x04, 0x10
        /*009e*/ 	.short	(.L_31 - .L_30)
.L_30:
        /*00a0*/ 	.word	0x00000100
        /*00a4*/ 	.word	0x00000001
        /*00a8*/ 	.word	0x00000001


	//----- nvinfo : EIATTR_CBANK_PARAM_SIZE
	.align		4
.L_31:
        /*00ac*/ 	.byte	0x03, 0x19
        /*00ae*/ 	.short	0x003c


	//----- nvinfo : EIATTR_PARAM_CBANK
	.align		4
        /*00b0*/ 	.byte	0x04, 0x0a
        /*00b2*/ 	.short	(.L_33 - .L_32)
	.align		4
.L_32:
        /*00b4*/ 	.word	index@(.nv.constant0.triton_poi_fused__native_batch_norm_legit_no_training_add_6)
        /*00b8*/ 	.short	0x0210
        /*00ba*/ 	.short	0x003c


	//----- nvinfo : EIATTR_SW_WAR
	.align		4
.L_33:
        /*00bc*/ 	.byte	0x04, 0x36
        /*00be*/ 	.short	(.L_35 - .L_34)
.L_34:
        /*00c0*/ 	.word	0x00000008
.L_35:


//--------------------- .nv.callgraph             --------------------------
	.section	.nv.callgraph,"",@"SHT_CUDA_CALLGRAPH"
	.align	4
	.sectionentsize	8
	.align		4
        /*0000*/ 	.word	0x00000000
	.align		4
        /*0004*/ 	.word	0xffffffff
	.align		4
        /*0008*/ 	.word	0x00000000
	.align		4
        /*000c*/ 	.word	0xfffffffe
	.align		4
        /*0010*/ 	.word	0x00000000
	.align		4
        /*0014*/ 	.word	0xfffffffd
	.align		4
        /*0018*/ 	.word	0x00000000
	.align		4
        /*001c*/ 	.word	0xfffffffc


//--------------------- .nv.constant4             --------------------------
	.section	.nv.constant4,"a",@progbits
	.align	8
	.align		8
.nv.constant4:
        /*0000*/ 	.dword	_$_str
	.align		8
        /*0008*/ 	.dword	_$_str_$_2


//--------------------- .text.triton_poi_fused__native_batch_norm_legit_no_training_add_6 --------------------------
	.section	.text.triton_poi_fused__native_batch_norm_legit_no_training_add_6,"ax",@progbits
	.align	128
        .global         triton_poi_fused__native_batch_norm_legit_no_training_add_6
        .type           triton_poi_fused__native_batch_norm_legit_no_training_add_6,@function
        .size           triton_poi_fused__native_batch_norm_legit_no_training_add_6,(.L_x_1 - triton_poi_fused__native_batch_norm_legit_no_training_add_6)
        .other          triton_poi_fused__native_batch_norm_legit_no_training_add_6,@"STO_CUDA_ENTRY STV_DEFAULT"
triton_poi_fused__native_batch_norm_legit_no_training_add_6:
.text.triton_poi_fused__native_batch_norm_legit_no_training_add_6:
[----:B------:R-:W0:Y:S01]  /*0000*/  LDC R1, c[0x0][0x28] ;  /* 0x00000a00ff017b82 */ /* 0x000e220000000800 */
[----:B------:R-:W1:Y:S07]  /*0010*/  S2R R0, SR_TID.X ;  /* 0x0000000000007919 */ /* 0x000e6e0000002100 */
[----:B------:R-:W2:Y:S01]  /*0020*/  LDC.64 R12, c[0x0][0x220] ;  /* 0x00008800ff0c7b82 */ /* 0x000ea20000000a00 */
[----:B------:R-:W-:Y:S01]  /*0030*/  CS2R R16, SRZ ;  /* 0x0000000000107805 */ /* 0x000fe2000001ff00 */
[----:B------:R-:W-:Y:S01]  /*0040*/  ULDC.64 UR4, c[0x0][0x208] ;  /* 0x0000820000047ab9 */ /* 0x000fe20000000a00 */
[----:B------:R-:W3:Y:S05]  /*0050*/  S2R R7, SR_CTAID.X ;  /* 0x0000000000077919 */ /* 0x000eea0000002500 */
[----:B------:R-:W4:Y:S08]  /*0060*/  LDC.64 R8, c[0x0][0x210] ;  /* 0x00008400ff087b82 */ /* 0x000f300000000a00 */
[----:B------:R-:W5:Y:S08]  /*0070*/  LDC.64 R22, c[0x0][0x218] ;  /* 0x00008600ff167b82 */ /* 0x000f700000000a00 */
[----:B------:R-:W4:Y:S01]  /*0080*/  LDC.64 R18, c[0x0][0x228] ;  /* 0x00008a00ff127b82 */ /* 0x000f220000000a00 */
[----:B-1----:R-:W-:-:S07]  /*0090*/  SHF.L.U32 R0, R0, 0x1, RZ ;  /* 0x0000000100007819 */ /* 0x002fce00000006ff */
[----:B------:R-:W1:Y:S01]  /*00a0*/  LDC.64 R10, c[0x0][0x230] ;  /* 0x00008c00ff0a7b82 */ /* 0x000e620000000a00 */
[----:B------:R-:W-:-:S04]  /*00b0*/  LOP3.LUT R0, R0, 0x1fe, RZ, 0xc0, !PT ;  /* 0x000001fe00007812 */ /* 0x000fc800078ec0ff */
[----:B---3--:R-:W-:-:S04]  /*00c0*/  LEA R7, R7, R0, 0x9 ;  /* 0x0000000007077211 */ /* 0x008fc800078e48ff */
[C---:B------:R-:W-:Y:S01]  /*00d0*/  ISETP.GE.AND P4, PT, R7.reuse, 0x18800, PT ;  /* 0x000188000700780c */ /* 0x040fe20003f86270 */
[----:B------:R-:W-:-:S05]  /*00e0*/  IMAD.HI R0, R7, 0x5397829d, RZ ;  /* 0x5397829d07007827 */ /* 0x000fca00078e02ff */
[----:B------:R-:W-:-:S04]  /*00f0*/  SHF.R.U32.HI R3, RZ, 0x1f, R0 ;  /* 0x0000001fff037819 */ /* 0x000fc80000011600 */
[----:B------:R-:W-:-:S04]  /*0100*/  LEA.HI.SX32 R3, R0, R3, 0x18 ;  /* 0x0000000300037211 */ /* 0x000fc800078fc2ff */
[----:B------:R-:W-:-:S04]  /*0110*/  LEA.HI R0, R3, R3, RZ, 0x5 ;  /* 0x0000000303007211 */ /* 0x000fc800078f28ff */
[----:B------:R-:W-:-:S04]  /*0120*/  LOP3.LUT R0, R0, 0xffffffe0, RZ, 0xc0, !PT ;  /* 0xffffffe000007812 */ /* 0x000fc800078ec0ff */
[----:B------:R-:W-:Y:S01]  /*0130*/  IADD3 R21, R3, -R0, RZ ;  /* 0x8000000003157210 */ /* 0x000fe20007ffe0ff */
[----:B------:R-:W-:Y:S01]  /*0140*/  HFMA2.MMA R0, -RZ, RZ, 0, 0 ;  /* 0x00000000ff007435 */ /* 0x000fe200000001ff */
[----:B------:R-:W3:Y:S03]  /*0150*/  LDC.64 R2, c[0x0][0x238] ;  /* 0x00008e00ff027b82 */ /* 0x000ee60000000a00 */
[----:B--2---:R-:W-:-:S05]  /*0160*/  IMAD.WIDE R12, R21, 0x4, R12 ;  /* 0x00000004150c7825 */ /* 0x004fca00078e020c */
[----:B------:R-:W2:Y:S04]  /*0170*/  @!P4 LDG.E.EL R16, desc[UR4][R12.64] ;  /* 0x000000040c10c981 */ /* 0x000ea8000c2e1900 */
[----:B------:R5:W2:Y:S01]  /*0180*/  @!P4 LDG.E.EL R0, desc[UR4][R12.64] ;  /* 0x000000040c00c981 */ /* 0x000aa2000c2e1900 */
[----:B------:R-:W-:Y:S02]  /*0190*/  CS2R R14, SRZ ;  /* 0x00000000000e7805 */ /* 0x000fe4000001ff00 */
[----:B------:R-:W-:Y:S02]  /*01a0*/  MOV R6, RZ ;  /* 0x000000ff00067202 */ /* 0x000fe40000000f00 */
[----:B------:R-:W-:Y:S01]  /*01b0*/  CS2R R4, SRZ ;  /* 0x0000000000047805 */ /* 0x000fe2000001ff00 */
[----:B----4-:R-:W-:-:S05]  /*01c0*/  IMAD.WIDE R8, R7, 0x4, R8 ;  /* 0x0000000407087825 */ /* 0x010fca00078e0208 */
[----:B------:R-:W4:Y:S01]  /*01d0*/  @!P4 LDG.E.64 R4, desc[UR4][R8.64] ;  /* 0x000000040804c981 */ /* 0x000f22000c1e1b00 */
[----:B-----5:R-:W-:-:S04]  /*01e0*/  IMAD.WIDE R12, R21, 0x4, R22 ;  /* 0x00000004150c7825 */ /* 0x020fc800078e0216 */
[----:B0-----:R-:W-:Y:S01]  /*01f0*/  IMAD.WIDE R22, R21, 0x4, R18 ;  /* 0x0000000415167825 */ /* 0x001fe200078e0212 */
[----:B------:R-:W4:Y:S01]  /*0200*/  @!P4 LDG.E.EL R15, desc[UR4][R12.64] ;  /* 0x000000040c0fc981 */ /* 0x000f22000c2e1900 */
[----:B------:R-:W-:-:S03]  /*0210*/  CS2R R18, SRZ ;  /* 0x0000000000127805 */ /* 0x000fc6000001ff00 */
[----:B------:R-:W5:Y:S01]  /*0220*/  @!P4 LDG.E.EL R6, desc[UR4][R12.64] ;  /* 0x000000040c06c981 */ /* 0x000f62000c2e1900 */
[----:B-1----:R-:W-:Y:S01]  /*0230*/  IMAD.WIDE R20, R21, 0x4, R10 ;  /* 0x0000000415147825 */ /* 0x002fe200078e020a */
[----:B------:R-:W-:Y:S02]  /*0240*/  CS2R R10, SRZ ;  /* 0x00000000000a7805 */ /* 0x000fe4000001ff00 */
[----:B------:R-:W4:Y:S01]  /*0250*/  @!P4 LDG.E.EL R14, desc[UR4][R22.64] ;  /* 0x00000004160ec981 */ /* 0x000f22000c2e1900 */
[----:B---3--:R-:W-:-:S03]  /*0260*/  IMAD.WIDE R2, R7, 0x4, R2 ;  /* 0x0000000407027825 */ /* 0x008fc600078e0202 */
[----:B------:R-:W3:Y:S04]  /*0270*/  @!P4 LDG.E.EL R17, desc[UR4][R22.64] ;  /* 0x000000041611c981 */ /* 0x000ee8000c2e1900 */
[----:B------:R-:W3:Y:S04]  /*0280*/  @!P4 LDG.E.EL R19, desc[UR4][R20.64] ;  /* 0x000000041413c981 */ /* 0x000ee8000c2e1900 */
[----:B------:R-:W3:Y:S04]  /*0290*/  @!P4 LDG.E.EL R18, desc[UR4][R20.64] ;  /* 0x000000041412c981 */ /* 0x000ee8000c2e1900 */
[----:B------:R0:W3:Y:S02]  /*02a0*/  @!P4 LDG.E.64 R10, desc[UR4][R2.64] ;  /* 0x00000004020ac981 */ /* 0x0000e4000c1e1b00 */
[----:B0-----:R-:W0:Y:S02]  /*02b0*/  LDC.64 R2, c[0x0][0x240] ;  /* 0x00009000ff027b82 */ /* 0x001e240000000a00 */
[----:B0-----:R-:W-:-:S04]  /*02c0*/  IMAD.WIDE R2, R7, 0x4, R2 ;  /* 0x0000000407027825 */ /* 0x001fc800078e0202 */
[----:B--2---:R-:W-:Y:S01]  /*02d0*/  FADD R16, R16, 9.9999997473787516356e-06 ;  /* 0x3727c5ac10107421 */ /* 0x004fe20000000000 */
[----:B------:R-:W-:-:S03]  /*02e0*/  FADD R0, R0, 9.9999997473787516356e-06 ;  /* 0x3727c5ac00007421 */ /* 0x000fc60000000000 */
[----:B------:R-:W0:Y:S08]  /*02f0*/  MUFU.SQRT R9, R16 ;  /* 0x0000001000097308 */ /* 0x000e300000002000 */
[----:B------:R-:W1:Y:S01]  /*0300*/  MUFU.SQRT R8, R0 ;  /* 0x0000000000087308 */ /* 0x000e620000002000 */
[C---:B0-----:R-:W-:Y:S02]  /*0310*/  FSETP.GT.AND P1, PT, R9.reuse, 8.50705917302346158658e+37, PT ;  /* 0x7e8000000900780b */ /* 0x041fe40003f24000 */
[----:B------:R-:W-:-:S02]  /*0320*/  FSETP.GEU.AND P3, PT, R9, 1.175494350822287508e-38, PT ;  /* 0x008000000900780b */ /* 0x000fc40003f6e000 */
[C---:B-1----:R-:W-:Y:S02]  /*0330*/  FSETP.GT.AND P0, PT, R8.reuse, 8.50705917302346158658e+37, PT ;  /* 0x7e8000000800780b */ /* 0x042fe40003f04000 */
[----:B------:R-:W-:-:S07]  /*0340*/  FSETP.GEU.AND P2, PT, R8, 1.175494350822287508e-38, PT ;  /* 0x008000000800780b */ /* 0x000fce0003f4e000 */
[----:B------:R-:W-:Y:S01]  /*0350*/  @P1 FMUL R9, R9, 0.25 ;  /* 0x3e80000009091820 */ /* 0x000fe20000400000 */
[----:B------:R-:W-:-:S03]  /*0360*/  HFMA2.MMA R0, -RZ, RZ, 1.625, 0 ;  /* 0x3e800000ff007435 */ /* 0x000fc600000001ff */
[----:B------:R-:W-:Y:S01]  /*0370*/  @!P3 FMUL R9, R9, 16777216 ;  /* 0x4b8000000909b820 */ /* 0x000fe20000400000 */
[----:B------:R-:W-:-:S04]  /*0380*/  @P0 FMUL R8, R8, 0.25 ;  /* 0x3e80000008080820 */ /* 0x000fc80000400000 */
[----:B------:R-:W-:Y:S01]  /*0390*/  @!P2 FMUL R8, R8, 16777216 ;  /* 0x4b8000000808a820 */ /* 0x000fe20000400000 */
[----:B------:R-:W0:Y:S01]  /*03a0*/  MUFU.RCP R9, R9 ;  /* 0x0000000900097308 */ /* 0x000e220000001000 */
[----:B------:R-:W-:-:S07]  /*03b0*/  FSEL R13, R0, 1, P0 ;  /* 0x3f800000000d7808 */ /* 0x000fce0000000000 */
[----:B------:R-:W1:Y:S01]  /*03c0*/  MUFU.RCP R8, R8 ;  /* 0x0000000800087308 */ /* 0x000e620000001000 */
[----:B------:R-:W-:Y:S01]  /*03d0*/  FSEL R0, R0, 1, P1 ;  /* 0x3f80000000007808 */ /* 0x000fe20000800000 */
[----:B------:R-:W-:-:S04]  /*03e0*/  @!P2 FMUL R13, R13, 16777216 ;  /* 0x4b8000000d0da820 */ /* 0x000fc80000400000 */
[----:B------:R-:W-:Y:S01]  /*03f0*/  @!P3 FMUL R0, R0, 16777216 ;  /* 0x4b8000000000b820 */ /* 0x000fe20000400000 */
[----:B----4-:R-:W-:Y:S01]  /*0400*/  FADD R4, -R15, R4 ;  /* 0x000000040f047221 */ /* 0x010fe20000000100 */
[----:B-----5:R-:W-:Y:S02]  /*0410*/  FADD R5, -R6, R5 ;  /* 0x0000000506057221 */ /* 0x020fe40000000100 */
[----:B0-----:R-:W-:Y:S01]  /*0420*/  FMUL R0, R9, R0 ;  /* 0x0000000009007220 */ /* 0x001fe20000400000 */
[----:B-1----:R-:W-:-:S03]  /*0430*/  FMUL R13, R8, R13 ;  /* 0x0000000d080d7220 */ /* 0x002fc60000400000 */
[----:B------:R-:W-:Y:S01]  /*0440*/  FMUL R5, R5, R0 ;  /* 0x0000000005057220 */ /* 0x000fe20000400000 */
[----:B------:R-:W-:-:S03]  /*0450*/  FMUL R4, R4, R13 ;  /* 0x0000000d04047220 */ /* 0x000fc60000400000 */
[----:B---3--:R-:W-:Y:S01]  /*0460*/  FFMA R18, R5, R17, R18 ;  /* 0x0000001105127223 */ /* 0x008fe20000000012 */
[----:B------:R-:W-:-:S03]  /*0470*/  FFMA R19, R4, R14, R19 ;  /* 0x0000000e04137223 */ /* 0x000fc60000000013 */
[----:B------:R-:W-:Y:S01]  /*0480*/  FADD R11, R18, R11 ;  /* 0x0000000b120b7221 */ /* 0x000fe20000000000 */
[----:B------:R-:W-:Y:S01]  /*0490*/  FADD R10, R19, R10 ;  /* 0x0000000a130a7221 */ /* 0x000fe20000000000 */
[----:B------:R-:W-:Y:S06]  /*04a0*/  @P4 EXIT ;  /* 0x000000000000494d */ /* 0x000fec0003800000 */
[----:B------:R-:W-:Y:S01]  /*04b0*/  STG.E.64 desc[UR4][R2.64], R10 ;  /* 0x0000000a02007986 */ /* 0x000fe2000c101b04 */
[----:B------:R-:W-:Y:S05]  /*04c0*/  EXIT ;  /* 0x000000000000794d */ /* 0x000fea0003800000 */
.L_x_0:
[----:B------:R-:W-:-:S00]  /*04d0*/  BRA `(.L_x_0) ;  /* 0xfffffffc00fc7947 */ /* 0x000fc0000383ffff */
[----:B------:R-:W-:-:S00]  /*04e0*/  NOP ;  /* 0x0000000000007918 */ /* 0x000fc00000000000 */
        /* <DEDUP_REMOVED lines=9> */
.L_x_1:


//--------------------- .nv.global.init           --------------------------
	.section	.nv.global.init,"aw",@progbits
.nv.global.init:
	.type		_$_str,@object
	.size		_$_str,(_$_str_$_2 - _$_str)
_$_str:
        /*0000*/ 	.byte	0x5f, 0x5f, 0x43, 0x55, 0x44, 0x41, 0x5f, 0x46, 0x54, 0x5a, 0x00
	.type		_$_str_$_2,@object
	.size		_$_str_$_2,(.L_1 - _$_str_$_2)
_$_str_$_2:
        /*000b*/ 	.byte	0x5f, 0x5f, 0x43, 0x55, 0x44, 0x41, 0x5f, 0x50, 0x52, 0x45, 0x43, 0x5f, 0x53, 0x51, 0x52, 0x54
        /*001b*/ 	.byte	0x00
.L_1:


//--------------------- .nv.constant0.triton_poi_fused__native_batch_norm_legit_no_training_add_6 --------------------------
	.section	.nv.constant0.triton_poi_fused__native_batch_norm_legit_no_training_add_6,"a",@progbits
	.sectionflags	@""
	.align	4
.nv.constant0.triton_poi_fused__native_batch_norm_legit_no_training_add_6:
	.zero		588
